//
// Generated by NVIDIA NVVM Compiler
//
// Compiler Build ID: CL-36424714
// Cuda compilation tools, release 13.0, V13.0.88
// Based on NVVM 20.0.0
//

.version 9.0
.target sm_100
.address_size 64

	// .globl	_Z8is_primemPb
.extern .func  (.param .b32 func_retval0) vprintf
(
	.param .b64 vprintf_param_0,
	.param .b64 vprintf_param_1
)
;
.global .align 1 .b8 $str[13] = {37, 108, 117, 32, 105, 115, 32, 101, 118, 101, 110, 10};

.visible .entry _Z8is_primemPb(
	.param .u64 _Z8is_primemPb_param_0,
	.param .u64 .ptr .align 1 _Z8is_primemPb_param_1
)
{
	.local .align 8 .b8 	__local_depot0[8];
	.reg .b64 	%SP;
	.reg .b64 	%SPL;
	.reg .pred 	%p<11>;
	.reg .b16 	%rs<10>;
	.reg .b32 	%r<11>;
	.reg .b64 	%rd<32>;

	mov.u64 	%SPL, __local_depot0;
	cvta.local.u64 	%SP, %SPL;
	ld.param.u64 	%rd11, [_Z8is_primemPb_param_0];
	ld.param.u64 	%rd12, [_Z8is_primemPb_param_1];
	mov.u32 	%r1, %tid.x;
	shl.b32 	%r2, %r1, 1;
	cvt.u64.u32 	%rd13, %r2;
	add.s64 	%rd1, %rd11, %rd13;
	setp.gt.u64 	%p1, %rd1, 3;
	@%p1 bra 	$L__BB0_2;
	setp.eq.s64 	%p10, %rd1, 0;
	selp.u16 	%rs9, 1, 0, %p10;
	bra.uni 	$L__BB0_16;
$L__BB0_2:
	and.b64  	%rd14, %rd11, 1;
	setp.eq.b64 	%p2, %rd14, 1;
	@%p2 bra 	$L__BB0_4;
	add.u64 	%rd22, %SP, 0;
	add.u64 	%rd23, %SPL, 0;
	st.local.u64 	[%rd23], %rd1;
	mov.u64 	%rd24, $str;
	cvta.global.u64 	%rd25, %rd24;
	{ // callseq 0, 0
	.param .b64 param0;
	st.param.b64 	[param0], %rd25;
	.param .b64 param1;
	st.param.b64 	[param1], %rd22;
	.param .b32 retval0;
	call.uni (retval0), 
	vprintf, 
	(
	param0, 
	param1
	);
	ld.param.b32 	%r9, [retval0];
	} // callseq 0
	mov.b16 	%rs9, 0;
	bra.uni 	$L__BB0_16;
$L__BB0_4:
	mul.lo.s64 	%rd15, %rd1, -6148914691236517205;
	setp.lt.u64 	%p3, %rd15, 6148914691236517206;
	mov.b16 	%rs3, 0;
	mov.u16 	%rs9, %rs3;
	@%p3 bra 	$L__BB0_16;
	setp.lt.u64 	%p4, %rd1, 26;
	mov.b16 	%rs4, 1;
	mov.u16 	%rs9, %rs4;
	@%p4 bra 	$L__BB0_16;
	mov.b64 	%rd29, 5;
	cvt.u32.u64 	%r4, %rd1;
	bra.uni 	$L__BB0_8;
$L__BB0_7:
	add.s64 	%rd29, %rd29, 6;
	mul.lo.s64 	%rd21, %rd29, %rd29;
	setp.ge.u64 	%p9, %rd21, %rd1;
	mov.u16 	%rs9, %rs4;
	@%p9 bra 	$L__BB0_16;
$L__BB0_8:
	or.b64  	%rd17, %rd1, %rd29;
	and.b64  	%rd18, %rd17, -4294967296;
	setp.ne.s64 	%p5, %rd18, 0;
	@%p5 bra 	$L__BB0_10;
	cvt.u32.u64 	%r3, %rd29;
	rem.u32 	%r5, %r4, %r3;
	cvt.u64.u32 	%rd30, %r5;
	bra.uni 	$L__BB0_11;
$L__BB0_10:
	rem.u64 	%rd30, %rd1, %rd29;
$L__BB0_11:
	setp.eq.s64 	%p6, %rd30, 0;
	mov.u16 	%rs9, %rs3;
	@%p6 bra 	$L__BB0_16;
	add.s64 	%rd7, %rd29, 2;
	or.b64  	%rd19, %rd1, %rd7;
	and.b64  	%rd20, %rd19, -4294967296;
	setp.ne.s64 	%p7, %rd20, 0;
	@%p7 bra 	$L__BB0_14;
	cvt.u32.u64 	%r6, %rd7;
	rem.u32 	%r8, %r4, %r6;
	cvt.u64.u32 	%rd31, %r8;
	bra.uni 	$L__BB0_15;
$L__BB0_14:
	rem.u64 	%rd31, %rd1, %rd7;
$L__BB0_15:
	setp.ne.s64 	%p8, %rd31, 0;
	mov.u16 	%rs9, %rs3;
	@%p8 bra 	$L__BB0_7;
$L__BB0_16:
	cvta.to.global.u64 	%rd26, %rd12;
	cvt.u64.u32 	%rd27, %r1;
	add.s64 	%rd28, %rd26, %rd27;
	st.global.u8 	[%rd28], %rs9;
	ret;

}


// ===== COMPILED SASS (sm_100) =====

	.target	sm_100

	.elftype	@"ET_EXEC"


//--------------------- .note.nv.tkinfo           --------------------------
	.section	.note.nv.tkinfo,"",@"SHT_NOTE"
	.sectionflags	@"SHF_NOTE_NV_TKINFO"
	.tkinfo
        /*0018*/ 	.word	0x00000002
        /*0030*/ 	.string	""
        /*0030*/ 	.string	"ptxas"
        /*0030*/ 	.string	"Cuda compilation tools, release 13.0, V13.0.88"
        /*0030*/ 	.string	"Build cuda_13.0.r13.0/compiler.36424714_0"
        /*0030*/ 	.string	"-arch sm_100 -m 64 "



//--------------------- .note.nv.cuinfo           --------------------------
	.section	.note.nv.cuinfo,"",@"SHT_NOTE"
	.sectionflags	@"SHF_NOTE_NV_CUINFO"
        /*0018*/ 	.short	0x0002
        /*001a*/ 	.short	0x0064
        /*001c*/ 	.short	0x0082
	.zero		2


//--------------------- .nv.info                  --------------------------
	.section	.nv.info,"",@"SHT_CUDA_INFO"
	.align	4


	//----- nvinfo : EIATTR_REGCOUNT
	.align		4
        /*0000*/ 	.byte	0x04, 0x2f
        /*0002*/ 	.short	(.L_2 - .L_1)
	.align		4
.L_1:
        /*0004*/ 	.word	index@(_Z8is_primemPb)
        /*0008*/ 	.word	0x00000018


	//----- nvinfo : EIATTR_FRAME_SIZE
	.align		4
.L_2:
        /*000c*/ 	.byte	0x04, 0x11
        /*000e*/ 	.short	(.L_4 - .L_3)
	.align		4
.L_3:
        /*0010*/ 	.word	index@($__internal_0_$__cuda_sm20_rem_u64)
        /*0014*/ 	.word	0x00000008


	//----- nvinfo : EIATTR_FRAME_SIZE
	.align		4
.L_4:
        /*0018*/ 	.byte	0x04, 0x11
        /*001a*/ 	.short	(.L_6 - .L_5)
	.align		4
.L_5:
        /*001c*/ 	.word	index@(_Z8is_primemPb)
        /*0020*/ 	.word	0x00000008


	//----- nvinfo : EIATTR_MIN_STACK_SIZE
	.align		4
.L_6:
        /*0024*/ 	.byte	0x04, 0x12
        /*0026*/ 	.short	(.L_8 - .L_7)
	.align		4
.L_7:
        /*0028*/ 	.word	index@(_Z8is_primemPb)
        /*002c*/ 	.word	0x00000008
.L_8:


//--------------------- .nv.compat                --------------------------
	.section	.nv.compat,"",@"SHT_CUDA_COMPAT_INFO"
	.align	4
        /*0000*/ 	.byte	0x02, 0x09, 0x00, 0x00, 0x02, 0x02, 0x01, 0x00, 0x02, 0x05, 0x05, 0x00, 0x03, 0x07, 0x01, 0x01
        /*0010*/ 	.byte	0x02, 0x03, 0x00, 0x00, 0x02, 0x06, 0x01, 0x00, 0x04, 0x0b, 0x08, 0x00, 0x09, 0x00, 0x00, 0x00
        /*0020*/ 	.byte	0x00, 0x00, 0x00, 0x00


//--------------------- .nv.info._Z8is_primemPb   --------------------------
	.section	.nv.info._Z8is_primemPb,"",@"SHT_CUDA_INFO"
	.sectionflags	@""
	.align	4


	//----- nvinfo : EIATTR_CUDA_API_VERSION
	.align		4
        /*0000*/ 	.byte	0x04, 0x37
        /*0002*/ 	.short	(.L_10 - .L_9)
.L_9:
        /*0004*/ 	.word	0x00000082


	//----- nvinfo : EIATTR_KPARAM_INFO
	.align		4
.L_10:
        /*0008*/ 	.byte	0x04, 0x17
        /*000a*/ 	.short	(.L_12 - .L_11)
.L_11:
        /*000c*/ 	.word	0x00000000
        /*0010*/ 	.short	0x0001
        /*0012*/ 	.short	0x0008
        /*0014*/ 	.byte	0x00, 0xf5, 0x21, 0x00


	//----- nvinfo : EIATTR_KPARAM_INFO
	.align		4
.L_12:
        /*0018*/ 	.byte	0x04, 0x17
        /*001a*/ 	.short	(.L_14 - .L_13)
.L_13:
        /*001c*/ 	.word	0x00000000
        /*0020*/ 	.short	0x0000
        /*0022*/ 	.short	0x0000
        /*0024*/ 	.byte	0x00, 0xf0, 0x21, 0x00


	//----- nvinfo : EIATTR_SPARSE_MMA_MASK
	.align		4
.L_14:
        /*0028*/ 	.byte	0x03, 0x50
        /*002a*/ 	.short	0x0000


	//----- nvinfo : EIATTR_MAXREG_COUNT
	.align		4
        /*002c*/ 	.byte	0x03, 0x1b
        /*002e*/ 	.short	0x00ff


	//----- nvinfo : EIATTR_EXTERNS
	.align		4
        /*0030*/ 	.byte	0x04, 0x0f
        /*0032*/ 	.short	(.L_16 - .L_15)


	//   ....[0]....
	.align		4
.L_15:
        /*0034*/ 	.word	index@(vprintf)


	//----- nvinfo : EIATTR_MERCURY_ISA_VERSION
	.align		4
.L_16:
        /*0038*/ 	.byte	0x03, 0x5f
        /*003a*/ 	.short	0x0101


	//----- nvinfo : EIATTR_VRC_CTA_INIT_COUNT
	.align		4
        /*003c*/ 	.byte	0x02, 0x4a
	.zero		1
	.zero		1


	//----- nvinfo : EIATTR_SYSCALL_OFFSETS
	.align		4
        /*0040*/ 	.byte	0x04, 0x46
        /*0042*/ 	.short	(.L_18 - .L_17)


	//   ....[0]....
.L_17:
        /*0044*/ 	.word	0x000001e0


	//----- nvinfo : EIATTR_EXIT_INSTR_OFFSETS
	.align		4
.L_18:
        /*0048*/ 	.byte	0x04, 0x1c
        /*004a*/ 	.short	(.L_20 - .L_19)


	//   ....[0]....
.L_19:
        /*004c*/ 	.word	0x00000840


	//----- nvinfo : EIATTR_CRS_STACK_SIZE
	.align		4
.L_20:
        /*0050*/ 	.byte	0x04, 0x1e
        /*0052*/ 	.short	(.L_22 - .L_21)
.L_21:
        /*0054*/ 	.word	0x00000000


	//----- nvinfo : EIATTR_CBANK_PARAM_SIZE
	.align		4
.L_22:
        /*0058*/ 	.byte	0x03, 0x19
        /*005a*/ 	.short	0x0010


	//----- nvinfo : EIATTR_PARAM_CBANK
	.align		4
        /*005c*/ 	.byte	0x04, 0x0a
        /*005e*/ 	.short	(.L_24 - .L_23)
	.align		4
.L_23:
        /*0060*/ 	.word	index@(.nv.constant0._Z8is_primemPb)
        /*0064*/ 	.short	0x0380
        /*0066*/ 	.short	0x0010


	//----- nvinfo : EIATTR_SW_WAR
	.align		4
.L_24:
        /*0068*/ 	.byte	0x04, 0x36
        /*006a*/ 	.short	(.L_26 - .L_25)
.L_25:
        /*006c*/ 	.word	0x00000008
.L_26:


//--------------------- .nv.callgraph             --------------------------
	.section	.nv.callgraph,"",@"SHT_CUDA_CALLGRAPH"
	.align	4
	.sectionentsize	8
	.align		4
        /*0000*/ 	.word	0x00000000
	.align		4
        /*0004*/ 	.word	0xffffffff
	.align		4
        /*0008*/ 	.word	index@(_Z8is_primemPb)
	.align		4
        /*000c*/ 	.word	index@(vprintf)
	.align		4
        /*0010*/ 	.word	0x00000000
	.align		4
        /*0014*/ 	.word	0xfffffffe
	.align		4
        /*0018*/ 	.word	0x00000000
	.align		4
        /*001c*/ 	.word	0xfffffffd
	.align		4
        /*0020*/ 	.word	0x00000000
	.align		4
        /*0024*/ 	.word	0xfffffffc


//--------------------- .nv.constant4             --------------------------
	.section	.nv.constant4,"a",@progbits
	.align	8
	.align		8
.nv.constant4:
        /*0000*/ 	.dword	vprintf
	.align		8
        /*0008*/ 	.dword	$str


//--------------------- .text._Z8is_primemPb      --------------------------
	.section	.text._Z8is_primemPb,"ax",@progbits
	.align	128
        .global         _Z8is_primemPb
        .type           _Z8is_primemPb,@function
        .size           _Z8is_primemPb,(.L_x_12 - _Z8is_primemPb)
        .other          _Z8is_primemPb,@"STO_CUDA_ENTRY STV_DEFAULT"
_Z8is_primemPb:
.text._Z8is_primemPb:
[----:B------:R-:W0:Y:S01]  /*0000*/  LDC R1, c[0x0][0x37c] ;  /* 0x0000df00ff017b82 */ /* 0x000e220000000800 */
[----:B------:R-:W1:Y:S01]  /*0010*/  S2R R16, SR_TID.X ;  /* 0x0000000000107919 */ /* 0x000e620000002100 */
[----:B------:R-:W1:Y:S01]  /*0020*/  LDCU.64 UR38, c[0x0][0x380] ;  /* 0x00007000ff2677ac */ /* 0x000e620008000a00 */
[----:B0-----:R-:W-:Y:S01]  /*0030*/  VIADD R1, R1, 0xfffffff8 ;  /* 0xfffffff801017836 */ /* 0x001fe20000000000 */
[----:B------:R-:W-:Y:S01]  /*0040*/  BSSY.RECONVERGENT B6, `(.L_x_0) ;  /* 0x000007b000067945 */ /* 0x000fe20003800200 */
[----:B------:R-:W0:Y:S01]  /*0050*/  LDCU UR4, c[0x0][0x2f8] ;  /* 0x00005f00ff0477ac */ /* 0x000e220008000800 */
[----:B------:R-:W2:Y:S01]  /*0060*/  LDCU UR5, c[0x0][0x2fc] ;  /* 0x00005f80ff0577ac */ /* 0x000ea20008000800 */
[----:B------:R-:W3:Y:S01]  /*0070*/  LDCU.64 UR36, c[0x0][0x358] ;  /* 0x00006b00ff2477ac */ /* 0x000ee20008000a00 */
[----:B0-----:R-:W-:-:S05]  /*0080*/  IADD3 R6, P2, PT, R1, UR4, RZ ;  /* 0x0000000401067c10 */ /* 0x001fca000ff5e0ff */
[----:B--2---:R-:W-:Y:S01]  /*0090*/  IMAD.X R7, RZ, RZ, UR5, P2 ;  /* 0x00000005ff077e24 */ /* 0x004fe200090e06ff */
[----:B-1----:R-:W-:-:S04]  /*00a0*/  LEA R2, P1, R16, UR38, 0x1 ;  /* 0x0000002610027c11 */ /* 0x002fc8000f8208ff */
[----:B------:R-:W-:Y:S01]  /*00b0*/  ISETP.GT.U32.AND P0, PT, R2, 0x3, PT ;  /* 0x000000030200780c */ /* 0x000fe20003f04070 */
[----:B------:R-:W-:-:S05]  /*00c0*/  IMAD.X R3, RZ, RZ, UR39, P1 ;  /* 0x00000027ff037e24 */ /* 0x000fca00088e06ff */
[----:B------:R-:W-:-:S13]  /*00d0*/  ISETP.GT.U32.AND.EX P0, PT, R3, RZ, PT, P0 ;  /* 0x000000ff0300720c */ /* 0x000fda0003f04100 */
[----:B------:R-:W-:-:S04]  /*00e0*/  @!P0 ISETP.NE.U32.AND P1, PT, R2, RZ, PT ;  /* 0x000000ff0200820c */ /* 0x000fc80003f25070 */
[----:B------:R-:W-:-:S04]  /*00f0*/  @!P0 ISETP.NE.AND.EX P1, PT, R3, RZ, PT, P1 ;  /* 0x000000ff0300820c */ /* 0x000fc80003f25310 */
[----:B------:R-:W-:-:S04]  /*0100*/  @!P0 SEL R0, RZ, 0x1, P1 ;  /* 0x00000001ff008807 */ /* 0x000fc80000800000 */
[----:B------:R-:W-:Y:S01]  /*0110*/  @!P0 PRMT R8, R0, 0x7610, R8 ;  /* 0x0000761000088816 */ /* 0x000fe20000000008 */
[----:B---3--:R-:W-:Y:S06]  /*0120*/  @!P0 BRA `(.L_x_1) ;  /* 0x0000000400b08947 */ /* 0x008fec0003800000 */
[----:B------:R-:W-:-:S04]  /*0130*/  ULOP3.LUT UR4, UR38, 0x1, URZ, 0xc0, !UPT ;  /* 0x0000000126047892 */ /* 0x000fc8000f8ec0ff */
[----:B------:R-:W-:-:S04]  /*0140*/  UISETP.NE.U32.AND UP0, UPT, UR4, 0x1, UPT ;  /* 0x000000010400788c */ /* 0x000fc8000bf05070 */
[----:B------:R-:W-:-:S09]  /*0150*/  UISETP.NE.U32.AND.EX UP0, UPT, URZ, URZ, UPT, UP0 ;  /* 0x000000ffff00728c */ /* 0x000fd2000bf05100 */
[----:B------:R-:W-:Y:S05]  /*0160*/  BRA.U !UP0, `(.L_x_2) ;  /* 0x0000000108287547 */ /* 0x000fea000b800000 */
[----:B------:R-:W-:Y:S01]  /*0170*/  MOV R0, 0x0 ;  /* 0x0000000000007802 */ /* 0x000fe20000000f00 */
[----:B------:R0:W-:Y:S01]  /*0180*/  STL.64 [R1], R2 ;  /* 0x0000000201007387 */ /* 0x0001e20000100a00 */
[----:B------:R-:W1:Y:S02]  /*0190*/  LDCU.64 UR4, c[0x4][0x8] ;  /* 0x01000100ff0477ac */ /* 0x000e640008000a00 */
[----:B------:R0:W2:Y:S01]  /*01a0*/  LDC.64 R8, c[0x4][R0] ;  /* 0x0100000000087b82 */ /* 0x0000a20000000a00 */
[----:B-1----:R-:W-:Y:S01]  /*01b0*/  IMAD.U32 R4, RZ, RZ, UR4 ;  /* 0x00000004ff047e24 */ /* 0x002fe2000f8e00ff */
[----:B0-----:R-:W-:-:S07]  /*01c0*/  MOV R5, UR5 ;  /* 0x0000000500057c02 */ /* 0x001fce0008000f00 */
[----:B------:R-:W-:-:S07]  /*01d0*/  LEPC R20, `(.L_x_3) ;  /* 0x000000001014794e */ /* 0x000fce0000000000 */
[----:B--2---:R-:W-:Y:S05]  /*01e0*/  CALL.ABS.NOINC R8 ;  /* 0x0000000008007343 */ /* 0x004fea0003c00000 */
.L_x_3:
[----:B------:R-:W-:Y:S01]  /*01f0*/  PRMT R8, RZ, 0x7610, R8 ;  /* 0x00007610ff087816 */ /* 0x000fe20000000008 */
[----:B------:R-:W-:Y:S06]  /*0200*/  BRA `(.L_x_1) ;  /* 0x0000000400787947 */ /* 0x000fec0003800000 */
.L_x_2:
[----:B------:R-:W-:Y:S01]  /*0210*/  IMAD R7, R3, -0x55555555, RZ ;  /* 0xaaaaaaab03077824 */ /* 0x000fe200078e02ff */
[----:B------:R-:W-:Y:S01]  /*0220*/  PRMT R8, RZ, 0x7610, R8 ;  /* 0x00007610ff087816 */ /* 0x000fe20000000008 */
[----:B------:R-:W-:-:S04]  /*0230*/  IMAD.WIDE.U32 R4, R2, -0x55555555, RZ ;  /* 0xaaaaaaab02047825 */ /* 0x000fc800078e00ff */
[----:B------:R-:W-:Y:S01]  /*0240*/  IMAD R7, R2, -0x55555556, R7 ;  /* 0xaaaaaaaa02077824 */ /* 0x000fe200078e0207 */
[----:B------:R-:W-:-:S03]  /*0250*/  ISETP.GE.U32.AND P0, PT, R4, 0x55555556, PT ;  /* 0x555555560400780c */ /* 0x000fc60003f06070 */
[----:B------:R-:W-:-:S05]  /*0260*/  IMAD.IADD R4, R5, 0x1, R7 ;  /* 0x0000000105047824 */ /* 0x000fca00078e0207 */
[----:B------:R-:W-:-:S13]  /*0270*/  ISETP.GE.U32.AND.EX P0, PT, R4, 0x55555555, PT, P0 ;  /* 0x555555550400780c */ /* 0x000fda0003f06100 */
[----:B------:R-:W-:Y:S05]  /*0280*/  @!P0 BRA `(.L_x_1) ;  /* 0x0000000400588947 */ /* 0x000fea0003800000 */
[----:B------:R-:W-:Y:S01]  /*0290*/  ISETP.GE.U32.AND P0, PT, R2, 0x1a, PT ;  /* 0x0000001a0200780c */ /* 0x000fe20003f06070 */
[----:B------:R-:W-:-:S03]  /*02a0*/  IMAD.MOV.U32 R8, RZ, RZ, 0x1 ;  /* 0x00000001ff087424 */ /* 0x000fc600078e00ff */
[----:B------:R-:W-:-:S13]  /*02b0*/  ISETP.GE.U32.AND.EX P0, PT, R3, RZ, PT, P0 ;  /* 0x000000ff0300720c */ /* 0x000fda0003f06100 */
[----:B------:R-:W-:Y:S05]  /*02c0*/  @!P0 BRA `(.L_x_1) ;  /* 0x0000000400488947 */ /* 0x000fea0003800000 */
[----:B------:R-:W-:Y:S02]  /*02d0*/  IMAD.MOV.U32 R5, RZ, RZ, 0x5 ;  /* 0x00000005ff057424 */ /* 0x000fe400078e00ff */
[----:B------:R-:W-:-:S07]  /*02e0*/  IMAD.MOV.U32 R0, RZ, RZ, RZ ;  /* 0x000000ffff007224 */ /* 0x000fce00078e00ff */
.L_x_10:
[----:B------:R-:W-:Y:S01]  /*02f0*/  LOP3.LUT R4, R3, R0, RZ, 0xfc, !PT ;  /* 0x0000000003047212 */ /* 0x000fe200078efcff */
[----:B------:R-:W-:Y:S03]  /*0300*/  BSSY.RECONVERGENT B0, `(.L_x_4) ;  /* 0x000001f000007945 */ /* 0x000fe60003800200 */
[----:B------:R-:W-:-:S13]  /*0310*/  ISETP.NE.U32.AND P0, PT, R4, RZ, PT ;  /* 0x000000ff0400720c */ /* 0x000fda0003f05070 */
[----:B------:R-:W-:Y:S05]  /*0320*/  @P0 BRA `(.L_x_5) ;  /* 0x0000000000500947 */ /* 0x000fea0003800000 */
[----:B------:R-:W0:Y:S01]  /*0330*/  I2F.U32.RP R4, R5 ;  /* 0x0000000500047306 */ /* 0x000e220000209000 */
[----:B------:R-:W-:-:S07]  /*0340*/  ISETP.NE.U32.AND P1, PT, R5, RZ, PT ;  /* 0x000000ff0500720c */ /* 0x000fce0003f25070 */
[----:B0-----:R-:W0:Y:S02]  /*0350*/  MUFU.RCP R4, R4 ;  /* 0x0000000400047308 */ /* 0x001e240000001000 */
[----:B0-----:R-:W-:-:S06]  /*0360*/  IADD3 R6, PT, PT, R4, 0xffffffe, RZ ;  /* 0x0ffffffe04067810 */ /* 0x001fcc0007ffe0ff */
[----:B------:R0:W1:Y:S02]  /*0370*/  F2I.FTZ.U32.TRUNC.NTZ R7, R6 ;  /* 0x0000000600077305 */ /* 0x000064000021f000 */
[----:B0-----:R-:W-:Y:S02]  /*0380*/  IMAD.MOV.U32 R6, RZ, RZ, RZ ;  /* 0x000000ffff067224 */ /* 0x001fe400078e00ff */
[----:B-1----:R-:W-:-:S04]  /*0390*/  IMAD.MOV R8, RZ, RZ, -R7 ;  /* 0x000000ffff087224 */ /* 0x002fc800078e0a07 */
[----:B------:R-:W-:-:S04]  /*03a0*/  IMAD R9, R8, R5, RZ ;  /* 0x0000000508097224 */ /* 0x000fc800078e02ff */
[----:B------:R-:W-:-:S06]  /*03b0*/  IMAD.HI.U32 R7, R7, R9, R6 ;  /* 0x0000000907077227 */ /* 0x000fcc00078e0006 */
[----:B------:R-:W-:-:S04]  /*03c0*/  IMAD.HI.U32 R7, R7, R2, RZ ;  /* 0x0000000207077227 */ /* 0x000fc800078e00ff */
[----:B------:R-:W-:-:S04]  /*03d0*/  IMAD.MOV R7, RZ, RZ, -R7 ;  /* 0x000000ffff077224 */ /* 0x000fc800078e0a07 */
[----:B------:R-:W-:-:S05]  /*03e0*/  IMAD R8, R5, R7, R2 ;  /* 0x0000000705087224 */ /* 0x000fca00078e0202 */
[----:B------:R-:W-:-:S13]  /*03f0*/  ISETP.GE.U32.AND P0, PT, R8, R5, PT ;  /* 0x000000050800720c */ /* 0x000fda0003f06070 */
[----:B------:R-:W-:-:S05]  /*0400*/  @P0 IMAD.IADD R8, R8, 0x1, -R5 ;  /* 0x0000000108080824 */ /* 0x000fca00078e0a05 */
[----:B------:R-:W-:-:S13]  /*0410*/  ISETP.GE.U32.AND P0, PT, R8, R5, PT ;  /* 0x000000050800720c */ /* 0x000fda0003f06070 */
[-C--:B------:R-:W-:Y:S02]  /*0420*/  @P0 IADD3 R8, PT, PT, R8, -R5.reuse, RZ ;  /* 0x8000000508080210 */ /* 0x080fe40007ffe0ff */
[----:B------:R-:W-:-:S04]  /*0430*/  @!P1 LOP3.LUT R8, RZ, R5, RZ, 0x33, !PT ;  /* 0x00000005ff089212 */ /* 0x000fc800078e33ff */
[----:B------:R-:W-:-:S04]  /*0440*/  ISETP.NE.U32.AND P0, PT, R8, RZ, PT ;  /* 0x000000ff0800720c */ /* 0x000fc80003f05070 */
[----:B------:R-:W-:Y:S01]  /*0450*/  ISETP.NE.AND.EX P0, PT, RZ, RZ, PT, P0 ;  /* 0x000000ffff00720c */ /* 0x000fe20003f05300 */
[----:B------:R-:W-:-:S12]  /*0460*/  BRA `(.L_x_6) ;  /* 0x0000000000207947 */ /* 0x000fd80003800000 */
.L_x_5:
[----:B------:R-:W-:Y:S01]  /*0470*/  IMAD.MOV.U32 R4, RZ, RZ, R2 ;  /* 0x000000ffff047224 */ /* 0x000fe200078e0002 */
[----:B------:R-:W-:Y:S01]  /*0480*/  MOV R6, 0x4d0 ;  /* 0x000004d000067802 */ /* 0x000fe20000000f00 */
[----:B------:R-:W-:Y:S02]  /*0490*/  IMAD.MOV.U32 R9, RZ, RZ, R3 ;  /* 0x000000ffff097224 */ /* 0x000fe400078e0003 */
[----:B------:R-:W-:Y:S02]  /*04a0*/  IMAD.MOV.U32 R8, RZ, RZ, R5 ;  /* 0x000000ffff087224 */ /* 0x000fe400078e0005 */
[----:B------:R-:W-:-:S07]  /*04b0*/  IMAD.MOV.U32 R7, RZ, RZ, R0 ;  /* 0x000000ffff077224 */ /* 0x000fce00078e0000 */
[----:B------:R-:W-:Y:S05]  /*04c0*/  CALL.REL.NOINC `($__internal_0_$__cuda_sm20_rem_u64) ;  /* 0x0000000000e07944 */ /* 0x000fea0003c00000 */
[----:B------:R-:W-:-:S04]  /*04d0*/  ISETP.NE.U32.AND P0, PT, R4, RZ, PT ;  /* 0x000000ff0400720c */ /* 0x000fc80003f05070 */
[----:B------:R-:W-:-:S13]  /*04e0*/  ISETP.NE.AND.EX P0, PT, R8, RZ, PT, P0 ;  /* 0x000000ff0800720c */ /* 0x000fda0003f05300 */
.L_x_6:
[----:B------:R-:W-:Y:S05]  /*04f0*/  BSYNC.RECONVERGENT B0 ;  /* 0x0000000000007941 */ /* 0x000fea0003800200 */
.L_x_4:
[----:B------:R-:W-:Y:S01]  /*0500*/  PRMT R8, RZ, 0x7610, R8 ;  /* 0x00007610ff087816 */ /* 0x000fe20000000008 */
[----:B------:R-:W-:Y:S06]  /*0510*/  @!P0 BRA `(.L_x_1) ;  /* 0x0000000000b48947 */ /* 0x000fec0003800000 */
[----:B------:R-:W-:Y:S01]  /*0520*/  IADD3 R8, P0, PT, R5, 0x2, RZ ;  /* 0x0000000205087810 */ /* 0x000fe20007f1e0ff */
[----:B------:R-:W-:Y:S03]  /*0530*/  BSSY.RECONVERGENT B0, `(.L_x_7) ;  /* 0x000001f000007945 */ /* 0x000fe60003800200 */
[----:B------:R-:W-:-:S04]  /*0540*/  IADD3.X R7, PT, PT, RZ, R0, RZ, P0, !PT ;  /* 0x00000000ff077210 */ /* 0x000fc800007fe4ff */
[----:B------:R-:W-:-:S04]  /*0550*/  LOP3.LUT R4, R3, R7, RZ, 0xfc, !PT ;  /* 0x0000000703047212 */ /* 0x000fc800078efcff */
[----:B------:R-:W-:-:S13]  /*0560*/  ISETP.NE.U32.AND P0, PT, R4, RZ, PT ;  /* 0x000000ff0400720c */ /* 0x000fda0003f05070 */
[----:B------:R-:W-:Y:S05]  /*0570*/  @P0 BRA `(.L_x_8) ;  /* 0x0000000000500947 */ /* 0x000fea0003800000 */
[----:B------:R-:W0:Y:S01]  /*0580*/  I2F.U32.RP R4, R8 ;  /* 0x0000000800047306 */ /* 0x000e220000209000 */
[----:B------:R-:W-:-:S07]  /*0590*/  ISETP.NE.U32.AND P1, PT, R8, RZ, PT ;  /* 0x000000ff0800720c */ /* 0x000fce0003f25070 */
[----:B0-----:R-:W0:Y:S02]  /*05a0*/  MUFU.RCP R4, R4 ;  /* 0x0000000400047308 */ /* 0x001e240000001000 */
[----:B0-----:R-:W-:-:S06]  /*05b0*/  VIADD R6, R4, 0xffffffe ;  /* 0x0ffffffe04067836 */ /* 0x001fcc0000000000 */
        /* <DEDUP_REMOVED lines=9> */
[----:B------:R-:W-:-:S04]  /*0650*/  @P0 IADD3 R7, PT, PT, R7, -R8, RZ ;  /* 0x8000000807070210 */ /* 0x000fc80007ffe0ff */
[----:B------:R-:W-:-:S13]  /*0660*/  ISETP.GE.U32.AND P0, PT, R7, R8, PT ;  /* 0x000000080700720c */ /* 0x000fda0003f06070 */
[----:B------:R-:W-:Y:S01]  /*0670*/  @P0 IMAD.IADD R7, R7, 0x1, -R8 ;  /* 0x0000000107070824 */ /* 0x000fe200078e0a08 */
[----:B------:R-:W-:-:S04]  /*0680*/  @!P1 LOP3.LUT R7, RZ, R8, RZ, 0x33, !PT ;  /* 0x00000008ff079212 */ /* 0x000fc800078e33ff */
[----:B------:R-:W-:-:S04]  /*0690*/  ISETP.NE.U32.AND P0, PT, R7, RZ, PT ;  /* 0x000000ff0700720c */ /* 0x000fc80003f05070 */
[----:B------:R-:W-:Y:S01]  /*06a0*/  ISETP.NE.AND.EX P0, PT, RZ, RZ, PT, P0 ;  /* 0x000000ffff00720c */ /* 0x000fe20003f05300 */
[----:B------:R-:W-:-:S12]  /*06b0*/  BRA `(.L_x_9) ;  /* 0x0000000000187947 */ /* 0x000fd80003800000 */
.L_x_8:
[----:B------:R-:W-:Y:S01]  /*06c0*/  IMAD.MOV.U32 R4, RZ, RZ, R2 ;  /* 0x000000ffff047224 */ /* 0x000fe200078e0002 */
[----:B------:R-:W-:Y:S01]  /*06d0*/  MOV R6, 0x700 ;  /* 0x0000070000067802 */ /* 0x000fe20000000f00 */
[----:B------:R-:W-:-:S07]  /*06e0*/  IMAD.MOV.U32 R9, RZ, RZ, R3 ;  /* 0x000000ffff097224 */ /* 0x000fce00078e0003 */
[----:B------:R-:W-:Y:S05]  /*06f0*/  CALL.REL.NOINC `($__internal_0_$__cuda_sm20_rem_u64) ;  /* 0x0000000000547944 */ /* 0x000fea0003c00000 */
[----:B------:R-:W-:-:S04]  /*0700*/  ISETP.NE.U32.AND P0, PT, R4, RZ, PT ;  /* 0x000000ff0400720c */ /* 0x000fc80003f05070 */
[----:B------:R-:W-:-:S13]  /*0710*/  ISETP.NE.AND.EX P0, PT, R8, RZ, PT, P0 ;  /* 0x000000ff0800720c */ /* 0x000fda0003f05300 */
.L_x_9:
[----:B------:R-:W-:Y:S05]  /*0720*/  BSYNC.RECONVERGENT B0 ;  /* 0x0000000000007941 */ /* 0x000fea0003800200 */
.L_x_7:
[----:B------:R-:W-:Y:S01]  /*0730*/  PRMT R8, RZ, 0x7610, R8 ;  /* 0x00007610ff087816 */ /* 0x000fe20000000008 */
[----:B------:R-:W-:Y:S06]  /*0740*/  @!P0 BRA `(.L_x_1) ;  /* 0x0000000000288947 */ /* 0x000fec0003800000 */
[----:B------:R-:W-:-:S04]  /*0750*/  IADD3 R5, P0, PT, R5, 0x6, RZ ;  /* 0x0000000605057810 */ /* 0x000fc80007f1e0ff */
[----:B------:R-:W-:Y:S01]  /*0760*/  IADD3.X R0, PT, PT, RZ, R0, RZ, P0, !PT ;  /* 0x00000000ff007210 */ /* 0x000fe200007fe4ff */
[----:B------:R-:W-:-:S04]  /*0770*/  IMAD.WIDE.U32 R6, R5, R5, RZ ;  /* 0x0000000505067225 */ /* 0x000fc800078e00ff */
[----:B------:R-:W-:Y:S01]  /*0780*/  IMAD R4, R0, R5, RZ ;  /* 0x0000000500047224 */ /* 0x000fe200078e02ff */
[----:B------:R-:W-:-:S03]  /*0790*/  ISETP.GE.U32.AND P0, PT, R6, R2, PT ;  /* 0x000000020600720c */ /* 0x000fc60003f06070 */
[----:B------:R-:W-:-:S04]  /*07a0*/  IMAD R9, R5, R0, R4 ;  /* 0x0000000005097224 */ /* 0x000fc800078e0204 */
[----:B------:R-:W-:-:S05]  /*07b0*/  IMAD.IADD R7, R7, 0x1, R9 ;  /* 0x0000000107077824 */ /* 0x000fca00078e0209 */
[----:B------:R-:W-:-:S13]  /*07c0*/  ISETP.GE.U32.AND.EX P0, PT, R7, R3, PT, P0 ;  /* 0x000000030700720c */ /* 0x000fda0003f06100 */
[----:B------:R-:W-:Y:S05]  /*07d0*/  @!P0 BRA `(.L_x_10) ;  /* 0xfffffff800c48947 */ /* 0x000fea000383ffff */
[----:B------:R-:W-:-:S07]  /*07e0*/  IMAD.MOV.U32 R8, RZ, RZ, 0x1 ;  /* 0x00000001ff087424 */ /* 0x000fce00078e00ff */
.L_x_1:
[----:B------:R-:W-:Y:S05]  /*07f0*/  BSYNC.RECONVERGENT B6 ;  /* 0x0000000000067941 */ /* 0x000fea0003800200 */
.L_x_0:
[----:B------:R-:W0:Y:S02]  /*0800*/  LDCU.64 UR4, c[0x0][0x388] ;  /* 0x00007100ff0477ac */ /* 0x000e240008000a00 */
[----:B0-----:R-:W-:-:S05]  /*0810*/  IADD3 R16, P0, PT, R16, UR4, RZ ;  /* 0x0000000410107c10 */ /* 0x001fca000ff1e0ff */
[----:B------:R-:W-:-:S05]  /*0820*/  IMAD.X R17, RZ, RZ, UR5, P0 ;  /* 0x00000005ff117e24 */ /* 0x000fca00080e06ff */
[----:B------:R-:W-:Y:S01]  /*0830*/  STG.E.U8 desc[UR36][R16.64], R8 ;  /* 0x0000000810007986 */ /* 0x000fe2000c101124 */
[----:B------:R-:W-:Y:S05]  /*0840*/  EXIT ;  /* 0x000000000000794d */ /* 0x000fea0003800000 */
        .weak           $__internal_0_$__cuda_sm20_rem_u64
        .type           $__internal_0_$__cuda_sm20_rem_u64,@function
        .size           $__internal_0_$__cuda_sm20_rem_u64,(.L_x_12 - $__internal_0_$__cuda_sm20_rem_u64)
$__internal_0_$__cuda_sm20_rem_u64:
[----:B------:R-:W-:Y:S01]  /*0850*/  MOV R14, R8 ;  /* 0x00000008000e7202 */ /* 0x000fe20000000f00 */
[----:B------:R-:W-:-:S05]  /*0860*/  IMAD.MOV.U32 R15, RZ, RZ, R7 ;  /* 0x000000ffff0f7224 */ /* 0x000fca00078e0007 */
[----:B------:R-:W0:Y:S08]  /*0870*/  I2F.U64.RP R14, R14 ;  /* 0x0000000e000e7312 */ /* 0x000e300000309000 */
[----:B0-----:R-:W0:Y:S02]  /*0880*/  MUFU.RCP R10, R14 ;  /* 0x0000000e000a7308 */ /* 0x001e240000001000 */
[----:B0-----:R-:W-:-:S06]  /*0890*/  VIADD R10, R10, 0x1ffffffe ;  /* 0x1ffffffe0a0a7836 */ /* 0x001fcc0000000000 */
[----:B------:R-:W0:Y:S02]  /*08a0*/  F2I.U64.TRUNC R10, R10 ;  /* 0x0000000a000a7311 */ /* 0x000e24000020d800 */
[----:B0-----:R-:W-:-:S04]  /*08b0*/  IMAD.WIDE.U32 R12, R10, R8, RZ ;  /* 0x000000080a0c7225 */ /* 0x001fc800078e00ff */
[----:B------:R-:W-:Y:S01]  /*08c0*/  IMAD R13, R10, R7, R13 ;  /* 0x000000070a0d7224 */ /* 0x000fe200078e020d */
[----:B------:R-:W-:-:S03]  /*08d0*/  IADD3 R17, P0, PT, RZ, -R12, RZ ;  /* 0x8000000cff117210 */ /* 0x000fc60007f1e0ff */
[----:B------:R-:W-:Y:S02]  /*08e0*/  IMAD R13, R11, R8, R13 ;  /* 0x000000080b0d7224 */ /* 0x000fe400078e020d */
[----:B------:R-:W-:-:S04]  /*08f0*/  IMAD.HI.U32 R12, R10, R17, RZ ;  /* 0x000000110a0c7227 */ /* 0x000fc800078e00ff */
[----:B------:R-:W-:Y:S01]  /*0900*/  IMAD.X R19, RZ, RZ, ~R13, P0 ;  /* 0x000000ffff137224 */ /* 0x000fe200000e0e0d */
[----:B------:R-:W-:-:S03]  /*0910*/  MOV R13, R10 ;  /* 0x0000000a000d7202 */ /* 0x000fc60000000f00 */
[-C--:B------:R-:W-:Y:S02]  /*0920*/  IMAD R15, R11, R19.reuse, RZ ;  /* 0x000000130b0f7224 */ /* 0x080fe400078e02ff */
[----:B------:R-:W-:-:S04]  /*0930*/  IMAD.WIDE.U32 R12, P0, R10, R19, R12 ;  /* 0x000000130a0c7225 */ /* 0x000fc8000780000c */
[----:B------:R-:W-:-:S04]  /*0940*/  IMAD.HI.U32 R19, R11, R19, RZ ;  /* 0x000000130b137227 */ /* 0x000fc800078e00ff */
[----:B------:R-:W-:-:S05]  /*0950*/  IMAD.HI.U32 R12, P1, R11, R17, R12 ;  /* 0x000000110b0c7227 */ /* 0x000fca000782000c */
[----:B------:R-:W-:Y:S01]  /*0960*/  IADD3 R13, P2, PT, R15, R12, RZ ;  /* 0x0000000c0f0d7210 */ /* 0x000fe20007f5e0ff */
[----:B------:R-:W-:-:S04]  /*0970*/  IMAD.X R12, R19, 0x1, R11, P0 ;  /* 0x00000001130c7824 */ /* 0x000fc800000e060b */
[----:B------:R-:W-:Y:S01]  /*0980*/  IMAD.WIDE.U32 R10, R13, R8, RZ ;  /* 0x000000080d0a7225 */ /* 0x000fe200078e00ff */
[----:B------:R-:W-:-:S03]  /*0990*/  IADD3.X R15, PT, PT, RZ, RZ, R12, P2, P1 ;  /* 0x000000ffff0f7210 */ /* 0x000fc600017e240c */
[----:B------:R-:W-:Y:S01]  /*09a0*/  IMAD R11, R13, R7, R11 ;  /* 0x000000070d0b7224 */ /* 0x000fe200078e020b */
[----:B------:R-:W-:-:S03]  /*09b0*/  IADD3 R17, P0, PT, RZ, -R10, RZ ;  /* 0x8000000aff117210 */ /* 0x000fc60007f1e0ff */
[----:B------:R-:W-:Y:S02]  /*09c0*/  IMAD R11, R15, R8, R11 ;  /* 0x000000080f0b7224 */ /* 0x000fe400078e020b */
[----:B------:R-:W-:-:S04]  /*09d0*/  IMAD.HI.U32 R12, R13, R17, RZ ;  /* 0x000000110d0c7227 */ /* 0x000fc800078e00ff */
[----:B------:R-:W-:Y:S02]  /*09e0*/  IMAD.X R10, RZ, RZ, ~R11, P0 ;  /* 0x000000ffff0a7224 */ /* 0x000fe400000e0e0b */
[----:B------:R-:W-:Y:S02]  /*09f0*/  HFMA2 R11, -RZ, RZ, 0, 0 ;  /* 0x00000000ff0b7431 */ /* 0x000fe400000001ff */
[----:B------:R-:W-:-:S04]  /*0a00*/  IMAD.WIDE.U32 R12, P0, R13, R10, R12 ;  /* 0x0000000a0d0c7225 */ /* 0x000fc8000780000c */
[C---:B------:R-:W-:Y:S02]  /*0a10*/  IMAD R14, R15.reuse, R10, RZ ;  /* 0x0000000a0f0e7224 */ /* 0x040fe400078e02ff */
[----:B------:R-:W-:-:S04]  /*0a20*/  IMAD.HI.U32 R13, P1, R15, R17, R12 ;  /* 0x000000110f0d7227 */ /* 0x000fc8000782000c */
[----:B------:R-:W-:Y:S01]  /*0a30*/  IMAD.HI.U32 R10, R15, R10, RZ ;  /* 0x0000000a0f0a7227 */ /* 0x000fe200078e00ff */
[----:B------:R-:W-:-:S03]  /*0a40*/  IADD3 R13, P2, PT, R14, R13, RZ ;  /* 0x0000000d0e0d7210 */ /* 0x000fc60007f5e0ff */
[----:B------:R-:W-:Y:S02]  /*0a50*/  IMAD.X R15, R10, 0x1, R15, P0 ;  /* 0x000000010a0f7824 */ /* 0x000fe400000e060f */
[----:B------:R-:W-:-:S03]  /*0a60*/  IMAD.HI.U32 R10, R13, R4, RZ ;  /* 0x000000040d0a7227 */ /* 0x000fc600078e00ff */
[----:B------:R-:W-:Y:S01]  /*0a70*/  IADD3.X R15, PT, PT, RZ, RZ, R15, P2, P1 ;  /* 0x000000ffff0f7210 */ /* 0x000fe200017e240f */
[----:B------:R-:W-:-:S04]  /*0a80*/  IMAD.WIDE.U32 R10, R13, R9, R10 ;  /* 0x000000090d0a7225 */ /* 0x000fc800078e000a */
[C---:B------:R-:W-:Y:S02]  /*0a90*/  IMAD R13, R15.reuse, R9, RZ ;  /* 0x000000090f0d7224 */ /* 0x040fe400078e02ff */
[----:B------:R-:W-:-:S04]  /*0aa0*/  IMAD.HI.U32 R10, P0, R15, R4, R10 ;  /* 0x000000040f0a7227 */ /* 0x000fc8000780000a */
[----:B------:R-:W-:Y:S01]  /*0ab0*/  IMAD.HI.U32 R12, R15, R9, RZ ;  /* 0x000000090f0c7227 */ /* 0x000fe200078e00ff */
[----:B------:R-:W-:-:S03]  /*0ac0*/  IADD3 R13, P1, PT, R13, R10, RZ ;  /* 0x0000000a0d0d7210 */ /* 0x000fc60007f3e0ff */
[----:B------:R-:W-:Y:S02]  /*0ad0*/  IMAD.X R12, RZ, RZ, R12, P0 ;  /* 0x000000ffff0c7224 */ /* 0x000fe400000e060c */
[----:B------:R-:W-:-:S04]  /*0ae0*/  IMAD.WIDE.U32 R10, R13, R8, RZ ;  /* 0x000000080d0a7225 */ /* 0x000fc800078e00ff */
[----:B------:R-:W-:Y:S02]  /*0af0*/  IMAD.X R15, RZ, RZ, R12, P1 ;  /* 0x000000ffff0f7224 */ /* 0x000fe400008e060c */
[----:B------:R-:W-:Y:S01]  /*0b00*/  IMAD R13, R13, R7, R11 ;  /* 0x000000070d0d7224 */ /* 0x000fe200078e020b */
[----:B------:R-:W-:-:S03]  /*0b10*/  IADD3 R11, P1, PT, -R10, R4, RZ ;  /* 0x000000040a0b7210 */ /* 0x000fc60007f3e1ff */
[-C--:B------:R-:W-:Y:S01]  /*0b20*/  IMAD R4, R15, R8.reuse, R13 ;  /* 0x000000080f047224 */ /* 0x080fe200078e020d */
[----:B------:R-:W-:-:S03]  /*0b30*/  ISETP.GE.U32.AND P0, PT, R11, R8, PT ;  /* 0x000000080b00720c */ /* 0x000fc60003f06070 */
[----:B------:R-:W-:Y:S01]  /*0b40*/  IMAD.X R4, R9, 0x1, ~R4, P1 ;  /* 0x0000000109047824 */ /* 0x000fe200008e0e04 */
[----:B------:R-:W-:-:S04]  /*0b50*/  IADD3 R9, P1, PT, -R8, R11, RZ ;  /* 0x0000000b08097210 */ /* 0x000fc80007f3e1ff */
[----:B------:R-:W-:Y:S02]  /*0b60*/  ISETP.GE.U32.AND.EX P0, PT, R4, R7, PT, P0 ;  /* 0x000000070400720c */ /* 0x000fe40003f06100 */
[-C--:B------:R-:W-:Y:S02]  /*0b70*/  IADD3.X R10, PT, PT, ~R7, R4.reuse, RZ, P1, !PT ;  /* 0x00000004070a7210 */ /* 0x080fe40000ffe5ff */
[----:B------:R-:W-:Y:S02]  /*0b80*/  SEL R9, R9, R11, P0 ;  /* 0x0000000b09097207 */ /* 0x000fe40000000000 */
[----:B------:R-:W-:Y:S02]  /*0b90*/  SEL R10, R10, R4, P0 ;  /* 0x000000040a0a7207 */ /* 0x000fe40000000000 */
[----:B------:R-:W-:Y:S02]  /*0ba0*/  IADD3 R4, P2, PT, -R8, R9, RZ ;  /* 0x0000000908047210 */ /* 0x000fe40007f5e1ff */
[----:B------:R-:W-:-:S02]  /*0bb0*/  ISETP.GE.U32.AND P0, PT, R9, R8, PT ;  /* 0x000000080900720c */ /* 0x000fc40003f06070 */
[----:B------:R-:W-:Y:S01]  /*0bc0*/  ISETP.NE.U32.AND P1, PT, R8, RZ, PT ;  /* 0x000000ff0800720c */ /* 0x000fe20003f25070 */
[C---:B------:R-:W-:Y:S01]  /*0bd0*/  IMAD.X R8, R10.reuse, 0x1, ~R7, P2 ;  /* 0x000000010a087824 */ /* 0x040fe200010e0e07 */
[----:B------:R-:W-:Y:S02]  /*0be0*/  ISETP.GE.U32.AND.EX P0, PT, R10, R7, PT, P0 ;  /* 0x000000070a00720c */ /* 0x000fe40003f06100 */
[----:B------:R-:W-:Y:S01]  /*0bf0*/  ISETP.NE.AND.EX P1, PT, R7, RZ, PT, P1 ;  /* 0x000000ff0700720c */ /* 0x000fe20003f25310 */
[----:B------:R-:W-:Y:S01]  /*0c00*/  IMAD.MOV.U32 R7, RZ, RZ, 0x0 ;  /* 0x00000000ff077424 */ /* 0x000fe200078e00ff */
[----:B------:R-:W-:Y:S02]  /*0c10*/  SEL R4, R4, R9, P0 ;  /* 0x0000000904047207 */ /* 0x000fe40000000000 */
[----:B------:R-:W-:Y:S02]  /*0c20*/  SEL R8, R8, R10, P0 ;  /* 0x0000000a08087207 */ /* 0x000fe40000000000 */
[----:B------:R-:W-:-:S02]  /*0c30*/  SEL R4, R4, 0xffffffff, P1 ;  /* 0xffffffff04047807 */ /* 0x000fc40000800000 */
[----:B------:R-:W-:Y:S01]  /*0c40*/  SEL R8, R8, 0xffffffff, P1 ;  /* 0xffffffff08087807 */ /* 0x000fe20000800000 */
[----:B------:R-:W-:Y:S06]  /*0c50*/  RET.REL.NODEC R6 `(_Z8is_primemPb) ;  /* 0xfffffff006e87950 */ /* 0x000fec0003c3ffff */
.L_x_11:
[----:B------:R-:W-:-:S00]  /*0c60*/  BRA `(.L_x_11) ;  /* 0xfffffffc00fc7947 */ /* 0x000fc0000383ffff */
[----:B------:R-:W-:-:S00]  /*0c70*/  NOP ;  /* 0x0000000000007918 */ /* 0x000fc00000000000 */
        /* <DEDUP_REMOVED lines=8> */
.L_x_12:


//--------------------- .nv.global.init           --------------------------
	.section	.nv.global.init,"aw",@progbits
.nv.global.init:
	.type		$str,@object
	.size		$str,(.L_0 - $str)
$str:
        /*0000*/ 	.byte	0x25, 0x6c, 0x75, 0x20, 0x69, 0x73, 0x20, 0x65, 0x76, 0x65, 0x6e, 0x0a, 0x00
.L_0:


//--------------------- .nv.shared.reserved.0     --------------------------
	.section	.nv.shared.reserved.0,"aw",@nobits
	.weak		__nv_reservedSMEM_offset_0_alias
	.size		__nv_reservedSMEM_offset_0_alias, 0, 64
	.other		__nv_reservedSMEM_offset_0_alias,@"STO_CUDA_RESERVED_SHARED STV_DEFAULT"
__nv_reservedSMEM_offset_0_alias:
	.zero		0
	.zero		64


//--------------------- .nv.constant0._Z8is_primemPb --------------------------
	.section	.nv.constant0._Z8is_primemPb,"a",@progbits
	.sectionflags	@""
	.align	4
.nv.constant0._Z8is_primemPb:
	.zero		912


//--------------------- SYMBOLS --------------------------

	.type		.nv.reservedSmem.offset0,@object
	.size		.nv.reservedSmem.offset0,0x4
	.type		vprintf,@function
